	.headerflags	@"EF_CUDA_TEXMODE_UNIFIED EF_CUDA_64BIT_ADDRESS EF_CUDA_ACCELERATORS EF_CUDA_SM90 EF_CUDA_VIRTUAL_SM(EF_CUDA_SM90)"
	.elftype	@"ET_EXEC"


//--------------------- .nv.info                  --------------------------
	.section	.nv.info,"",@"SHT_CUDA_INFO"
	.align	4


	//----- nvinfo : EIATTR_REGCOUNT
	.align		4
        /*0000*/ 	.byte	0x04, 0x2f
        /*0002*/ 	.short	(.L_1 - .L_0)
	.align		4
.L_0:
        /*0004*/ 	.word	index@(triton_poi_fused_max_pool2d_with_indices_16)
        /*0008*/ 	.word	0x00000030


	//----- nvinfo : EIATTR_MIN_STACK_SIZE
	.align		4
.L_1:
        /*000c*/ 	.byte	0x04, 0x12
        /*000e*/ 	.short	(.L_3 - .L_2)
	.align		4
.L_2:
        /*0010*/ 	.word	index@(triton_poi_fused_max_pool2d_with_indices_16)
        /*0014*/ 	.word	0x00000000


	//----- nvinfo : EIATTR_FRAME_SIZE
	.align		4
.L_3:
        /*0018*/ 	.byte	0x04, 0x11
        /*001a*/ 	.short	(.L_5 - .L_4)
	.align		4
.L_4:
        /*001c*/ 	.word	index@(triton_poi_fused_max_pool2d_with_indices_16)
        /*0020*/ 	.word	0x00000000


	//----- nvinfo : EIATTR_MIN_STACK_SIZE
	.align		4
.L_5:
        /*0024*/ 	.byte	0x04, 0x12
        /*0026*/ 	.short	(.L_7 - .L_6)
	.align		4
.L_6:
        /*0028*/ 	.word	index@(triton_poi_fused_max_pool2d_with_indices_16)
        /*002c*/ 	.word	0x00000000
.L_7:


//--------------------- .nv.info.triton_poi_fused_max_pool2d_with_indices_16 --------------------------
	.section	.nv.info.triton_poi_fused_max_pool2d_with_indices_16,"",@"SHT_CUDA_INFO"
	.sectionflags	@""
	.align	4


	//----- nvinfo : EIATTR_CUDA_API_VERSION
	.align		4
        /*0000*/ 	.byte	0x04, 0x37
        /*0002*/ 	.short	(.L_9 - .L_8)
.L_8:
        /*0004*/ 	.word	0x0000007c


	//----- nvinfo : EIATTR_KPARAM_INFO
	.align		4
.L_9:
        /*0008*/ 	.byte	0x04, 0x17
        /*000a*/ 	.short	(.L_11 - .L_10)
.L_10:
        /*000c*/ 	.word	0x00000000
        /*0010*/ 	.short	0x0004
        /*0012*/ 	.short	0x001c
        /*0014*/ 	.byte	0x00, 0xf0, 0x11, 0x00


	//----- nvinfo : EIATTR_KPARAM_INFO
	.align		4
.L_11:
        /*0018*/ 	.byte	0x04, 0x17
        /*001a*/ 	.short	(.L_13 - .L_12)
.L_12:
        /*001c*/ 	.word	0x00000000
        /*0020*/ 	.short	0x0003
        /*0022*/ 	.short	0x0018
        /*0024*/ 	.byte	0x00, 0xf0, 0x11, 0x00


	//----- nvinfo : EIATTR_KPARAM_INFO
	.align		4
.L_13:
        /*0028*/ 	.byte	0x04, 0x17
        /*002a*/ 	.short	(.L_15 - .L_14)
.L_14:
        /*002c*/ 	.word	0x00000000
        /*0030*/ 	.short	0x0002
        /*0032*/ 	.short	0x0010
        /*0034*/ 	.byte	0x00, 0xf4, 0x21, 0x00


	//----- nvinfo : EIATTR_KPARAM_INFO
	.align		4
.L_15:
        /*0038*/ 	.byte	0x04, 0x17
        /*003a*/ 	.short	(.L_17 - .L_16)
.L_16:
        /*003c*/ 	.word	0x00000000
        /*0040*/ 	.short	0x0001
        /*0042*/ 	.short	0x0008
        /*0044*/ 	.byte	0x00, 0xf4, 0x21, 0x00


	//----- nvinfo : EIATTR_KPARAM_INFO
	.align		4
.L_17:
        /*0048*/ 	.byte	0x04, 0x17
        /*004a*/ 	.short	(.L_19 - .L_18)
.L_18:
        /*004c*/ 	.word	0x00000000
        /*0050*/ 	.short	0x0000
        /*0052*/ 	.short	0x0000
        /*0054*/ 	.byte	0x00, 0xf4, 0x21, 0x00


	//----- nvinfo : EIATTR_SPARSE_MMA_MASK
	.align		4
.L_19:
        /*0058*/ 	.byte	0x03, 0x50
        /*005a*/ 	.short	0x0000


	//----- nvinfo : EIATTR_MAXREG_COUNT
	.align		4
        /*005c*/ 	.byte	0x03, 0x1b
        /*005e*/ 	.short	0x00ff


	//----- nvinfo : EIATTR_EXIT_INSTR_OFFSETS
	.align		4
        /*0060*/ 	.byte	0x04, 0x1c
        /*0062*/ 	.short	(.L_21 - .L_20)


	//   ....[0]....
.L_20:
        /*0064*/ 	.word	0x00001970


	//   ....[1]....
        /*0068*/ 	.word	0x000019a0


	//----- nvinfo : EIATTR_REQNTID
	.align		4
.L_21:
        /*006c*/ 	.byte	0x04, 0x10
        /*006e*/ 	.short	(.L_23 - .L_22)
.L_22:
        /*0070*/ 	.word	0x00000080
        /*0074*/ 	.word	0x00000001
        /*0078*/ 	.word	0x00000001


	//----- nvinfo : EIATTR_CBANK_PARAM_SIZE
	.align		4
.L_23:
        /*007c*/ 	.byte	0x03, 0x19
        /*007e*/ 	.short	0x0020


	//----- nvinfo : EIATTR_PARAM_CBANK
	.align		4
        /*0080*/ 	.byte	0x04, 0x0a
        /*0082*/ 	.short	(.L_25 - .L_24)
	.align		4
.L_24:
        /*0084*/ 	.word	index@(.nv.constant0.triton_poi_fused_max_pool2d_with_indices_16)
        /*0088*/ 	.short	0x0210
        /*008a*/ 	.short	0x0020


	//----- nvinfo : EIATTR_SW_WAR
	.align		4
.L_25:
        /*008c*/ 	.byte	0x04, 0x36
        /*008e*/ 	.short	(.L_27 - .L_26)
.L_26:
        /*0090*/ 	.word	0x00000008
.L_27:


//--------------------- .nv.callgraph             --------------------------
	.section	.nv.callgraph,"",@"SHT_CUDA_CALLGRAPH"
	.align	4
	.sectionentsize	8
	.align		4
        /*0000*/ 	.word	0x00000000
	.align		4
        /*0004*/ 	.word	0xffffffff
	.align		4
        /*0008*/ 	.word	0x00000000
	.align		4
        /*000c*/ 	.word	0xfffffffe
	.align		4
        /*0010*/ 	.word	0x00000000
	.align		4
        /*0014*/ 	.word	0xfffffffd
	.align		4
        /*0018*/ 	.word	0x00000000
	.align		4
        /*001c*/ 	.word	0xfffffffc


//--------------------- .text.triton_poi_fused_max_pool2d_with_indices_16 --------------------------
	.section	.text.triton_poi_fused_max_pool2d_with_indices_16,"ax",@progbits
	.sectionflags	@"SHF_BARRIERS=1"
	.align	128
        .global         triton_poi_fused_max_pool2d_with_indices_16
        .type           triton_poi_fused_max_pool2d_with_indices_16,@function
        .size           triton_poi_fused_max_pool2d_with_indices_16,(.L_x_1 - triton_poi_fused_max_pool2d_with_indices_16)
        .other          triton_poi_fused_max_pool2d_with_indices_16,@"STO_CUDA_ENTRY STV_DEFAULT"
triton_poi_fused_max_pool2d_with_indices_16:
.text.triton_poi_fused_max_pool2d_with_indices_16:
[----:B------:R-:W0:Y:S01]  /*0000*/  LDC R1, c[0x0][0x28] ;  /* 0x00000a00ff017b82 */ /* 0x000e220000000800 */
[----:B------:R-:W1:Y:S07]  /*0010*/  S2R R7, SR_CTAID.X ;  /* 0x0000000000077919 */ /* 0x000e6e0000002500 */
[----:B------:R-:W2:Y:S01]  /*0020*/  LDC.64 R22, c[0x0][0x210] ;  /* 0x00008400ff167b82 */ /* 0x000ea20000000a00 */
[----:B------:R-:W-:Y:S01]  /*0030*/  IMAD.MOV.U32 R20, RZ, RZ, RZ ;  /* 0x000000ffff147224 */ /* 0x000fe200078e00ff */
[----:B------:R-:W-:Y:S01]  /*0040*/  ULDC.64 UR6, c[0x0][0x208] ;  /* 0x0000820000067ab9 */ /* 0x000fe20000000a00 */
[----:B------:R-:W3:Y:S01]  /*0050*/  S2R R12, SR_TID.X ;  /* 0x00000000000c7919 */ /* 0x000ee20000002100 */
[----:B------:R-:W4:Y:S01]  /*0060*/  S2R R13, SR_CTAID.Y ;  /* 0x00000000000d7919 */ /* 0x000f220000002600 */
[----:B-1----:R-:W-:Y:S01]  /*0070*/  IMAD.SHL.U32 R7, R7, 0x20, RZ ;  /* 0x0000002007077824 */ /* 0x002fe200078e00ff */
[----:B---3--:R-:W-:-:S04]  /*0080*/  SHF.R.U32.HI R44, RZ, 0x5, R12 ;  /* 0x00000005ff2c7819 */ /* 0x008fc8000001160c */
[----:B------:R-:W-:Y:S01]  /*0090*/  LOP3.LUT R0, R7, 0x1f, R12, 0xf8, !PT ;  /* 0x0000001f07007812 */ /* 0x000fe200078ef80c */
[----:B----4-:R-:W-:Y:S01]  /*00a0*/  IMAD.SHL.U32 R13, R13, 0x20, RZ ;  /* 0x000000200d0d7824 */ /* 0x010fe200078e00ff */
[----:B------:R-:W-:Y:S02]  /*00b0*/  SGXT.U32 R44, R44, 0x2 ;  /* 0x000000022c2c781a */ /* 0x000fe40000000000 */
[----:B------:R-:W-:Y:S02]  /*00c0*/  SHF.R.S32.HI R3, RZ, 0x1f, R0 ;  /* 0x0000001fff037819 */ /* 0x000fe40000011400 */
[----:B------:R-:W-:Y:S02]  /*00d0*/  ISETP.GE.AND P0, PT, R0, 0x100, PT ;  /* 0x000001000000780c */ /* 0x000fe40003f06270 */
[----:B------:R-:W-:Y:S02]  /*00e0*/  LEA.HI R3, R3, R0, RZ, 0x4 ;  /* 0x0000000003037211 */ /* 0x000fe400078f20ff */
[----:B------:R-:W-:-:S02]  /*00f0*/  LOP3.LUT R15, R13, R44, RZ, 0xfc, !PT ;  /* 0x0000002c0d0f7212 */ /* 0x000fc400078efcff */
[C---:B------:R-:W-:Y:S01]  /*0100*/  LOP3.LUT R5, R3.reuse, 0x7ffffff0, RZ, 0xc0, !PT ;  /* 0x7ffffff003057812 */ /* 0x040fe200078ec0ff */
[----:B------:R-:W-:Y:S01]  /*0110*/  IMAD.SHL.U32 R3, R3, 0x4, RZ ;  /* 0x0000000403037824 */ /* 0x000fe200078e00ff */
[----:B------:R-:W-:Y:S02]  /*0120*/  ISETP.LT.AND P1, PT, R15, 0x200, !P0 ;  /* 0x000002000f00780c */ /* 0x000fe40004721270 */
[----:B------:R-:W-:Y:S01]  /*0130*/  LOP3.LUT R19, R13, 0x4, R44, 0xfe, !PT ;  /* 0x000000040d137812 */ /* 0x000fe200078efe2c */
[----:B------:R-:W-:Y:S01]  /*0140*/  IMAD.IADD R5, R0, 0x1, -R5 ;  /* 0x0000000100057824 */ /* 0x000fe200078e0a05 */
[----:B------:R-:W-:Y:S02]  /*0150*/  LOP3.LUT R2, R3, 0xffffffc0, RZ, 0xc0, !PT ;  /* 0xffffffc003027812 */ /* 0x000fe400078ec0ff */
[----:B------:R-:W-:-:S03]  /*0160*/  ISETP.LT.AND P2, PT, R19, 0x200, !P0 ;  /* 0x000002001300780c */ /* 0x000fc60004741270 */
[----:B------:R-:W-:Y:S01]  /*0170*/  IMAD R0, R5, 0x2, R2 ;  /* 0x0000000205007824 */ /* 0x000fe200078e0202 */
[----:B------:R-:W-:-:S03]  /*0180*/  CS2R R4, SRZ ;  /* 0x0000000000047805 */ /* 0x000fc6000001ff00 */
[----:B------:R-:W-:Y:S02]  /*0190*/  VIADD R31, R0, 0x1 ;  /* 0x00000001001f7836 */ /* 0x000fe40000000000 */
[C---:B------:R-:W-:Y:S02]  /*01a0*/  IMAD R3, R15.reuse, 0x400, R0 ;  /* 0x000004000f037824 */ /* 0x040fe400078e0200 */
[----:B------:R-:W-:Y:S02]  /*01b0*/  IMAD R11, R15, 0x400, R31 ;  /* 0x000004000f0b7824 */ /* 0x000fe400078e021f */
[----:B--2---:R-:W-:-:S04]  /*01c0*/  IMAD.WIDE R2, R3, 0x4, R22 ;  /* 0x0000000403027825 */ /* 0x004fc800078e0216 */
[----:B------:R-:W-:Y:S01]  /*01d0*/  IMAD.WIDE R10, R11, 0x4, R22 ;  /* 0x000000040b0a7825 */ /* 0x000fe200078e0216 */
[----:B------:R-:W-:Y:S01]  /*01e0*/  CS2R R34, SRZ ;  /* 0x0000000000227805 */ /* 0x000fe2000001ff00 */
[----:B------:R1:W2:Y:S02]  /*01f0*/  @P1 LDG.E.EL R5, desc[UR6][R2.64] ;  /* 0x0000000602051981 */ /* 0x0002a4000c2e1900 */
[C---:B------:R-:W-:Y:S02]  /*0200*/  IMAD R9, R19.reuse, 0x400, R0 ;  /* 0x0000040013097824 */ /* 0x040fe400078e0200 */
[----:B------:R-:W-:Y:S01]  /*0210*/  IMAD R17, R19, 0x400, R31 ;  /* 0x0000040013117824 */ /* 0x000fe200078e021f */
[----:B------:R-:W2:Y:S01]  /*0220*/  @P1 LDG.E.EL R20, desc[UR6][R10.64] ;  /* 0x000000060a141981 */ /* 0x000ea2000c2e1900 */
[----:B------:R-:W-:Y:S02]  /*0230*/  IMAD.MOV.U32 R18, RZ, RZ, RZ ;  /* 0x000000ffff127224 */ /* 0x000fe400078e00ff */
[----:B------:R-:W-:-:S04]  /*0240*/  IMAD.WIDE R8, R9, 0x4, R22 ;  /* 0x0000000409087825 */ /* 0x000fc800078e0216 */
[----:B------:R-:W-:Y:S01]  /*0250*/  IMAD.WIDE R16, R17, 0x4, R22 ;  /* 0x0000000411107825 */ /* 0x000fe200078e0216 */
[----:B------:R3:W4:Y:S03]  /*0260*/  @P2 LDG.E.EL R35, desc[UR6][R8.64] ;  /* 0x0000000608232981 */ /* 0x000726000c2e1900 */
[----:B------:R-:W-:Y:S01]  /*0270*/  VIADD R30, R0, 0x20 ;  /* 0x00000020001e7836 */ /* 0x000fe20000000000 */
[----:B------:R-:W4:Y:S03]  /*0280*/  @P2 LDG.E.EL R18, desc[UR6][R16.64] ;  /* 0x0000000610122981 */ /* 0x000f26000c2e1900 */
[--C-:B------:R-:W-:Y:S01]  /*0290*/  IMAD R21, R15, 0x400, R30.reuse ;  /* 0x000004000f157824 */ /* 0x100fe200078e021e */
[----:B------:R-:W-:Y:S01]  /*02a0*/  CS2R R38, SRZ ;  /* 0x0000000000267805 */ /* 0x000fe2000001ff00 */
[----:B------:R-:W-:-:S02]  /*02b0*/  IMAD R25, R19, 0x400, R30 ;  /* 0x0000040013197824 */ /* 0x000fc400078e021e */
[----:B-1----:R-:W-:Y:S01]  /*02c0*/  IMAD.WIDE R2, R21, 0x4, R22 ;  /* 0x0000000415027825 */ /* 0x002fe200078e0216 */
[----:B------:R-:W-:-:S03]  /*02d0*/  CS2R R36, SRZ ;  /* 0x0000000000247805 */ /* 0x000fc6000001ff00 */
[----:B------:R-:W-:Y:S01]  /*02e0*/  IMAD.WIDE R24, R25, 0x4, R22 ;  /* 0x0000000419187825 */ /* 0x000fe200078e0216 */
[----:B------:R1:W5:Y:S03]  /*02f0*/  @P1 LDG.E.EL R39, desc[UR6][R2.64] ;  /* 0x0000000602271981 */ /* 0x000366000c2e1900 */
[----:B------:R-:W-:Y:S01]  /*0300*/  VIADD R14, R0, 0x21 ;  /* 0x00000021000e7836 */ /* 0x000fe20000000000 */
[----:B------:R-:W5:Y:S03]  /*0310*/  @P2 LDG.E.EL R37, desc[UR6][R24.64] ;  /* 0x0000000618252981 */ /* 0x000f66000c2e1900 */
[--C-:B------:R-:W-:Y:S02]  /*0320*/  IMAD R15, R15, 0x400, R14.reuse ;  /* 0x000004000f0f7824 */ /* 0x100fe400078e020e */
[----:B------:R-:W-:-:S02]  /*0330*/  IMAD R19, R19, 0x400, R14 ;  /* 0x0000040013137824 */ /* 0x000fc400078e020e */
[--C-:B---3--:R-:W-:Y:S01]  /*0340*/  IMAD.WIDE R8, R15, 0x4, R22.reuse ;  /* 0x000000040f087825 */ /* 0x108fe200078e0216 */
[----:B------:R-:W-:Y:S02]  /*0350*/  CS2R R10, SRZ ;  /* 0x00000000000a7805 */ /* 0x000fe4000001ff00 */
[----:B------:R-:W-:Y:S01]  /*0360*/  LOP3.LUT R15, R13, 0x8, R44, 0xfe, !PT ;  /* 0x000000080d0f7812 */ /* 0x000fe200078efe2c */
[----:B-1----:R-:W-:Y:S01]  /*0370*/  IMAD.WIDE R2, R19, 0x4, R22 ;  /* 0x0000000413027825 */ /* 0x002fe200078e0216 */
[----:B------:R1:W3:Y:S02]  /*0380*/  @P1 LDG.E.EL R4, desc[UR6][R8.64] ;  /* 0x0000000608041981 */ /* 0x0002e4000c2e1900 */
[C---:B------:R-:W-:Y:S02]  /*0390*/  ISETP.LT.AND P1, PT, R15.reuse, 0x200, !P0 ;  /* 0x000002000f00780c */ /* 0x040fe40004721270 */
[----:B------:R1:W3:Y:S01]  /*03a0*/  @P2 LDG.E.EL R11, desc[UR6][R2.64] ;  /* 0x00000006020b2981 */ /* 0x0002e2000c2e1900 */
[----:B0-----:R-:W-:-:S02]  /*03b0*/  IMAD R17, R15, 0x400, R0 ;  /* 0x000004000f117824 */ /* 0x001fc400078e0200 */
[----:B------:R-:W-:Y:S01]  /*03c0*/  IMAD R19, R15, 0x400, R31 ;  /* 0x000004000f137824 */ /* 0x000fe200078e021f */
[----:B------:R-:W-:Y:S01]  /*03d0*/  CS2R R32, SRZ ;  /* 0x0000000000207805 */ /* 0x000fe2000001ff00 */
[----:B------:R-:W-:-:S04]  /*03e0*/  IMAD.WIDE R16, R17, 0x4, R22 ;  /* 0x0000000411107825 */ /* 0x000fc800078e0216 */
[----:B-1----:R-:W-:Y:S01]  /*03f0*/  IMAD.WIDE R8, R19, 0x4, R22 ;  /* 0x0000000413087825 */ /* 0x002fe200078e0216 */
[----:B------:R-:W-:Y:S01]  /*0400*/  LOP3.LUT R19, R13, 0xc, R44, 0xfe, !PT ;  /* 0x0000000c0d137812 */ /* 0x000fe200078efe2c */
[----:B------:R0:W3:Y:S03]  /*0410*/  @P1 LDG.E.EL R33, desc[UR6][R16.64] ;  /* 0x0000000610211981 */ /* 0x0000e6000c2e1900 */
[C---:B------:R-:W-:Y:S01]  /*0420*/  ISETP.LT.AND P2, PT, R19.reuse, 0x200, !P0 ;  /* 0x000002001300780c */ /* 0x040fe20004741270 */
[----:B------:R1:W3:Y:S01]  /*0430*/  @P1 LDG.E.EL R34, desc[UR6][R8.64] ;  /* 0x0000000608221981 */ /* 0x0002e2000c2e1900 */
[C---:B------:R-:W-:Y:S02]  /*0440*/  IMAD R27, R19.reuse, 0x400, R0 ;  /* 0x00000400131b7824 */ /* 0x040fe400078e0200 */
[----:B------:R-:W-:Y:S02]  /*0450*/  IMAD R3, R19, 0x400, R31 ;  /* 0x0000040013037824 */ /* 0x000fe400078e021f */
[----:B------:R-:W-:-:S02]  /*0460*/  IMAD.MOV.U32 R21, RZ, RZ, RZ ;  /* 0x000000ffff157224 */ /* 0x000fc400078e00ff */
[----:B------:R-:W-:-:S04]  /*0470*/  IMAD.WIDE R26, R27, 0x4, R22 ;  /* 0x000000041b1a7825 */ /* 0x000fc800078e0216 */
[----:B------:R-:W-:Y:S01]  /*0480*/  IMAD.WIDE R2, R3, 0x4, R22 ;  /* 0x0000000403027825 */ /* 0x000fe200078e0216 */
[----:B------:R-:W3:Y:S04]  /*0490*/  @P2 LDG.E.EL R21, desc[UR6][R26.64] ;  /* 0x000000061a152981 */ /* 0x000ee8000c2e1900 */
[----:B------:R0:W3:Y:S01]  /*04a0*/  @P2 LDG.E.EL R36, desc[UR6][R2.64] ;  /* 0x0000000602242981 */ /* 0x0000e2000c2e1900 */
[----:B------:R-:W-:-:S04]  /*04b0*/  IMAD R25, R15, 0x400, R30 ;  /* 0x000004000f197824 */ /* 0x000fc800078e021e */
[----:B------:R-:W-:-:S05]  /*04c0*/  IMAD.WIDE R24, R25, 0x4, R22 ;  /* 0x0000000419187825 */ /* 0x000fca00078e0216 */
[----:B------:R1:W3:Y:S01]  /*04d0*/  @P1 LDG.E.EL R10, desc[UR6][R24.64] ;  /* 0x00000006180a1981 */ /* 0x0002e2000c2e1900 */
[----:B0-----:R-:W-:Y:S01]  /*04e0*/  IMAD R17, R19, 0x400, R30 ;  /* 0x0000040013117824 */ /* 0x001fe200078e021e */
[----:B-1----:R-:W-:-:S03]  /*04f0*/  CS2R R8, SRZ ;  /* 0x0000000000087805 */ /* 0x002fc6000001ff00 */
[----:B------:R-:W-:-:S05]  /*0500*/  IMAD.WIDE R16, R17, 0x4, R22 ;  /* 0x0000000411107825 */ /* 0x000fca00078e0216 */
[----:B------:R0:W3:Y:S01]  /*0510*/  @P2 LDG.E.EL R8, desc[UR6][R16.64] ;  /* 0x0000000610082981 */ /* 0x0000e2000c2e1900 */
[----:B------:R-:W-:-:S04]  /*0520*/  IMAD R15, R15, 0x400, R14 ;  /* 0x000004000f0f7824 */ /* 0x000fc800078e020e */
[----:B------:R-:W-:Y:S01]  /*0530*/  IMAD.WIDE R2, R15, 0x4, R22 ;  /* 0x000000040f027825 */ /* 0x000fe200078e0216 */
[----:B------:R-:W-:-:S03]  /*0540*/  LOP3.LUT R43, R13, 0x10, R44, 0xfe, !PT ;  /* 0x000000100d2b7812 */ /* 0x000fc600078efe2c */
[----:B------:R-:W-:Y:S01]  /*0550*/  IMAD R19, R19, 0x400, R14 ;  /* 0x0000040013137824 */ /* 0x000fe200078e020e */
[----:B------:R1:W3:Y:S01]  /*0560*/  @P1 LDG.E.EL R9, desc[UR6][R2.64] ;  /* 0x0000000602091981 */ /* 0x0002e2000c2e1900 */
[----:B------:R-:W-:Y:S01]  /*0570*/  IMAD.MOV.U32 R15, RZ, RZ, RZ ;  /* 0x000000ffff0f7224 */ /* 0x000fe200078e00ff */
[----:B------:R-:W-:Y:S01]  /*0580*/  ISETP.LT.AND P1, PT, R43, 0x200, !P0 ;  /* 0x000002002b00780c */ /* 0x000fe20004721270 */
[----:B------:R-:W-:Y:S01]  /*0590*/  IMAD.WIDE R24, R19, 0x4, R22 ;  /* 0x0000000413187825 */ /* 0x000fe200078e0216 */
[----:B------:R-:W-:-:S03]  /*05a0*/  LOP3.LUT R41, R13, 0x14, R44, 0xfe, !PT ;  /* 0x000000140d297812 */ /* 0x000fc600078efe2c */
[C---:B------:R-:W-:Y:S01]  /*05b0*/  IMAD R27, R43.reuse, 0x400, R0 ;  /* 0x000004002b1b7824 */ /* 0x040fe200078e0200 */
[----:B------:R1:W3:Y:S01]  /*05c0*/  @P2 LDG.E.EL R15, desc[UR6][R24.64] ;  /* 0x00000006180f2981 */ /* 0x0002e2000c2e1900 */
[----:B------:R-:W-:Y:S01]  /*05d0*/  IMAD R19, R43, 0x400, R31 ;  /* 0x000004002b137824 */ /* 0x000fe200078e021f */
[----:B------:R-:W-:Y:S02]  /*05e0*/  ISETP.LT.AND P2, PT, R41, 0x200, !P0 ;  /* 0x000002002900780c */ /* 0x000fe40004741270 */
[----:B0-----:R-:W-:Y:S01]  /*05f0*/  CS2R R16, SRZ ;  /* 0x0000000000107805 */ /* 0x001fe2000001ff00 */
[----:B------:R-:W-:-:S04]  /*0600*/  IMAD.WIDE R26, R27, 0x4, R22 ;  /* 0x000000041b1a7825 */ /* 0x000fc800078e0216 */
[----:B-1----:R-:W-:Y:S01]  /*0610*/  IMAD.WIDE R2, R19, 0x4, R22 ;  /* 0x0000000413027825 */ /* 0x002fe200078e0216 */
[----:B------:R0:W3:Y:S03]  /*0620*/  @P1 LDG.E.EL R32, desc[UR6][R26.64] ;  /* 0x000000061a201981 */ /* 0x0000e6000c2e1900 */
[C---:B------:R-:W-:Y:S01]  /*0630*/  IMAD R29, R41.reuse, 0x400, R0 ;  /* 0x00000400291d7824 */ /* 0x040fe200078e0200 */
[----:B------:R1:W3:Y:S01]  /*0640*/  @P1 LDG.E.EL R17, desc[UR6][R2.64] ;  /* 0x0000000602111981 */ /* 0x0002e2000c2e1900 */
[----:B------:R-:W-:Y:S02]  /*0650*/  IMAD R25, R41, 0x400, R31 ;  /* 0x0000040029197824 */ /* 0x000fe400078e021f */
[----:B------:R-:W-:Y:S02]  /*0660*/  IMAD.MOV.U32 R19, RZ, RZ, RZ ;  /* 0x000000ffff137224 */ /* 0x000fe400078e00ff */
[----:B------:R-:W-:-:S04]  /*0670*/  IMAD.WIDE R28, R29, 0x4, R22 ;  /* 0x000000041d1c7825 */ /* 0x000fc800078e0216 */
[----:B------:R-:W-:Y:S01]  /*0680*/  IMAD.WIDE R24, R25, 0x4, R22 ;  /* 0x0000000419187825 */ /* 0x000fe200078e0216 */
[----:B------:R1:W3:Y:S04]  /*0690*/  @P2 LDG.E.EL R19, desc[UR6][R28.64] ;  /* 0x000000061c132981 */ /* 0x0002e8000c2e1900 */
[----:B------:R1:W3:Y:S01]  /*06a0*/  @P2 LDG.E.EL R38, desc[UR6][R24.64] ;  /* 0x0000000618262981 */ /* 0x0002e2000c2e1900 */
[----:B0-----:R-:W-:Y:S02]  /*06b0*/  IMAD R27, R43, 0x400, R30 ;  /* 0x000004002b1b7824 */ /* 0x001fe400078e021e */
[----:B------:R-:W-:Y:S02]  /*06c0*/  IMAD.MOV.U32 R40, RZ, RZ, RZ ;  /* 0x000000ffff287224 */ /* 0x000fe400078e00ff */
[----:B-1----:R-:W-:-:S04]  /*06d0*/  IMAD.WIDE R2, R27, 0x4, R22 ;  /* 0x000000041b027825 */ /* 0x002fc800078e0216 */
[----:B------:R-:W-:Y:S01]  /*06e0*/  IMAD R27, R41, 0x400, R30 ;  /* 0x00000400291b7824 */ /* 0x000fe200078e021e */
[----:B------:R0:W3:Y:S01]  /*06f0*/  @P1 LDG.E.EL R40, desc[UR6][R2.64] ;  /* 0x0000000602281981 */ /* 0x0000e2000c2e1900 */
[----:B------:R-:W-:Y:S02]  /*0700*/  IMAD.MOV.U32 R6, RZ, RZ, RZ ;  /* 0x000000ffff067224 */ /* 0x000fe400078e00ff */
[----:B------:R-:W-:-:S05]  /*0710*/  IMAD.WIDE R26, R27, 0x4, R22 ;  /* 0x000000041b1a7825 */ /* 0x000fca00078e0216 */
[----:B------:R1:W3:Y:S01]  /*0720*/  @P2 LDG.E.EL R6, desc[UR6][R26.64] ;  /* 0x000000061a062981 */ /* 0x0002e2000c2e1900 */
[----:B------:R-:W-:-:S04]  /*0730*/  IMAD R43, R43, 0x400, R14 ;  /* 0x000004002b2b7824 */ /* 0x000fc800078e020e */
[----:B------:R-:W-:Y:S01]  /*0740*/  IMAD.WIDE R28, R43, 0x4, R22 ;  /* 0x000000042b1c7825 */ /* 0x000fe200078e0216 */
[----:B------:R-:W-:-:S04]  /*0750*/  LOP3.LUT R42, R13, 0x18, R44, 0xfe, !PT ;  /* 0x000000180d2a7812 */ /* 0x000fc800078efe2c */
[----:B------:R1:W3:Y:S01]  /*0760*/  @P1 LDG.E.EL R16, desc[UR6][R28.64] ;  /* 0x000000061c101981 */ /* 0x0002e2000c2e1900 */
[----:B------:R-:W-:Y:S01]  /*0770*/  IMAD R25, R41, 0x400, R14 ;  /* 0x0000040029197824 */ /* 0x000fe200078e020e */
[C---:B------:R-:W-:Y:S01]  /*0780*/  ISETP.LT.AND P1, PT, R42.reuse, 0x200, !P0 ;  /* 0x000002002a00780c */ /* 0x040fe20004721270 */
[----:B------:R-:W-:Y:S01]  /*0790*/  IMAD R43, R42, 0x400, R0 ;  /* 0x000004002a2b7824 */ /* 0x000fe200078e0200 */
[----:B0-----:R-:W-:Y:S01]  /*07a0*/  CS2R R2, SRZ ;  /* 0x0000000000027805 */ /* 0x001fe2000001ff00 */
[----:B------:R-:W-:-:S04]  /*07b0*/  IMAD.WIDE R24, R25, 0x4, R22 ;  /* 0x0000000419187825 */ /* 0x000fc800078e0216 */
[----:B-1----:R-:W-:Y:S01]  /*07c0*/  IMAD.WIDE R26, R43, 0x4, R22 ;  /* 0x000000042b1a7825 */ /* 0x002fe200078e0216 */
[----:B------:R0:W3:Y:S03]  /*07d0*/  @P2 LDG.E.EL R3, desc[UR6][R24.64] ;  /* 0x0000000618032981 */ /* 0x0000e6000c2e1900 */
[----:B------:R-:W-:Y:S02]  /*07e0*/  IMAD R43, R42, 0x400, R31 ;  /* 0x000004002a2b7824 */ /* 0x000fe400078e021f */
[----:B------:R-:W-:Y:S02]  /*07f0*/  IMAD.MOV.U32 R41, RZ, RZ, RZ ;  /* 0x000000ffff297224 */ /* 0x000fe400078e00ff */
[----:B------:R-:W-:Y:S01]  /*0800*/  IMAD.WIDE R28, R43, 0x4, R22 ;  /* 0x000000042b1c7825 */ /* 0x000fe200078e0216 */
[----:B------:R-:W-:-:S03]  /*0810*/  LOP3.LUT R43, R13, 0x1c, R44, 0xfe, !PT ;  /* 0x0000001c0d2b7812 */ /* 0x000fc600078efe2c */
[----:B------:R1:W3:Y:S01]  /*0820*/  @P1 LDG.E.EL R41, desc[UR6][R26.64] ;  /* 0x000000061a291981 */ /* 0x0002e2000c2e1900 */
[----:B------:R-:W-:-:S03]  /*0830*/  ISETP.LT.AND P0, PT, R43, 0x200, !P0 ;  /* 0x000002002b00780c */ /* 0x000fc60004701270 */
[----:B------:R1:W3:Y:S01]  /*0840*/  @P1 LDG.E.EL R2, desc[UR6][R28.64] ;  /* 0x000000061c021981 */ /* 0x0002e2000c2e1900 */
[C---:B------:R-:W-:Y:S02]  /*0850*/  IMAD R44, R43.reuse, 0x400, R0 ;  /* 0x000004002b2c7824 */ /* 0x040fe400078e0200 */
[----:B------:R-:W-:Y:S02]  /*0860*/  IMAD R31, R43, 0x400, R31 ;  /* 0x000004002b1f7824 */ /* 0x000fe400078e021f */
[----:B------:R-:W-:Y:S02]  /*0870*/  IMAD.MOV.U32 R45, RZ, RZ, RZ ;  /* 0x000000ffff2d7224 */ /* 0x000fe400078e00ff */
[----:B------:R-:W-:Y:S02]  /*0880*/  IMAD.MOV.U32 R0, RZ, RZ, RZ ;  /* 0x000000ffff007224 */ /* 0x000fe400078e00ff */
[----:B0-----:R-:W-:-:S04]  /*0890*/  IMAD.WIDE R24, R44, 0x4, R22 ;  /* 0x000000042c187825 */ /* 0x001fc800078e0216 */
[----:B-1----:R-:W-:Y:S01]  /*08a0*/  IMAD.WIDE R26, R31, 0x4, R22 ;  /* 0x000000041f1a7825 */ /* 0x002fe200078e0216 */
[----:B------:R-:W3:Y:S04]  /*08b0*/  @P0 LDG.E.EL R45, desc[UR6][R24.64] ;  /* 0x00000006182d0981 */ /* 0x000ee8000c2e1900 */
[----:B------:R0:W3:Y:S01]  /*08c0*/  @P0 LDG.E.EL R0, desc[UR6][R26.64] ;  /* 0x000000061a000981 */ /* 0x0000e2000c2e1900 */
[----:B------:R-:W-:Y:S02]  /*08d0*/  IMAD R31, R42, 0x400, R30 ;  /* 0x000004002a1f7824 */ /* 0x000fe400078e021e */
[----:B------:R-:W-:Y:S02]  /*08e0*/  IMAD.MOV.U32 R44, RZ, RZ, RZ ;  /* 0x000000ffff2c7224 */ /* 0x000fe400078e00ff */
[----:B------:R-:W-:-:S05]  /*08f0*/  IMAD.WIDE R28, R31, 0x4, R22 ;  /* 0x000000041f1c7825 */ /* 0x000fca00078e0216 */
[----:B------:R-:W3:Y:S01]  /*0900*/  @P1 LDG.E.EL R44, desc[UR6][R28.64] ;  /* 0x000000061c2c1981 */ /* 0x000ee2000c2e1900 */
[----:B------:R-:W-:Y:S02]  /*0910*/  IMAD R31, R43, 0x400, R30 ;  /* 0x000004002b1f7824 */ /* 0x000fe400078e021e */
[----:B0-----:R-:W-:Y:S02]  /*0920*/  IMAD.MOV.U32 R27, RZ, RZ, RZ ;  /* 0x000000ffff1b7224 */ /* 0x001fe400078e00ff */
[----:B------:R-:W-:-:S05]  /*0930*/  IMAD.WIDE R30, R31, 0x4, R22 ;  /* 0x000000041f1e7825 */ /* 0x000fca00078e0216 */
[----:B------:R-:W3:Y:S01]  /*0940*/  @P0 LDG.E.EL R27, desc[UR6][R30.64] ;  /* 0x000000061e1b0981 */ /* 0x000ee2000c2e1900 */
[----:B------:R-:W-:Y:S02]  /*0950*/  IMAD R25, R42, 0x400, R14 ;  /* 0x000004002a197824 */ /* 0x000fe400078e020e */
[----:B------:R-:W-:Y:S02]  /*0960*/  IMAD.MOV.U32 R42, RZ, RZ, RZ ;  /* 0x000000ffff2a7224 */ /* 0x000fe400078e00ff */
[----:B------:R-:W-:-:S05]  /*0970*/  IMAD.WIDE R24, R25, 0x4, R22 ;  /* 0x0000000419187825 */ /* 0x000fca00078e0216 */
[----:B------:R-:W3:Y:S01]  /*0980*/  @P1 LDG.E.EL R42, desc[UR6][R24.64] ;  /* 0x00000006182a1981 */ /* 0x000ee2000c2e1900 */
[----:B------:R-:W-:Y:S02]  /*0990*/  IMAD R43, R43, 0x400, R14 ;  /* 0x000004002b2b7824 */ /* 0x000fe400078e020e */
[----:B------:R-:W-:Y:S02]  /*09a0*/  IMAD.MOV.U32 R14, RZ, RZ, RZ ;  /* 0x000000ffff0e7224 */ /* 0x000fe400078e00ff */
[----:B------:R-:W-:-:S05]  /*09b0*/  IMAD.WIDE R22, R43, 0x4, R22 ;  /* 0x000000042b167825 */ /* 0x000fca00078e0216 */
[----:B------:R0:W3:Y:S01]  /*09c0*/  @P0 LDG.E.EL R14, desc[UR6][R22.64] ;  /* 0x00000006160e0981 */ /* 0x0000e2000c2e1900 */
[C---:B--2---:R-:W-:Y:S02]  /*09d0*/  FSETP.GT.AND P3, PT, R20.reuse, R5, PT ;  /* 0x000000051400720b */ /* 0x044fe40003f64000 */
[----:B------:R-:W-:Y:S02]  /*09e0*/  FSETP.NAN.AND P1, PT, R20, R20, PT ;  /* 0x000000141400720b */ /* 0x000fe40003f28000 */
[----:B----4-:R-:W-:-:S09]  /*09f0*/  FSETP.GT.AND P0, PT, R18, R35, PT ;  /* 0x000000231200720b */ /* 0x010fd20003f04000 */
[----:B------:R-:W-:Y:S02]  /*0a00*/  @!P3 FSEL R20, R20, R5, P1 ;  /* 0x000000051414b208 */ /* 0x000fe40000800000 */
[----:B------:R-:W-:Y:S02]  /*0a10*/  FSETP.NAN.AND P1, PT, R18, R18, PT ;  /* 0x000000121200720b */ /* 0x000fe40003f28000 */
[----:B0-----:R-:W-:Y:S02]  /*0a20*/  P2R R22, PR, RZ, 0x8 ;  /* 0x00000008ff167803 */ /* 0x001fe40000000000 */
[----:B-----5:R-:W-:Y:S02]  /*0a30*/  FSETP.GEU.AND P3, PT, R20, R39, PT ;  /* 0x000000271400720b */ /* 0x020fe40003f6e000 */
[----:B------:R-:W-:-:S04]  /*0a40*/  @!P0 FSEL R18, R18, R35, P1 ;  /* 0x0000002312128208 */ /* 0x000fc80000800000 */
[----:B------:R-:W-:Y:S02]  /*0a50*/  FSETP.GEU.AND P2, PT, R18, R37, PT ;  /* 0x000000251200720b */ /* 0x000fe40003f4e000 */
[----:B------:R-:W-:Y:S02]  /*0a60*/  FSETP.NAN.AND P1, PT, R39, R39, PT ;  /* 0x000000272700720b */ /* 0x000fe40003f28000 */
[----:B------:R-:W-:-:S03]  /*0a70*/  P2R R5, PR, RZ, 0x8 ;  /* 0x00000008ff057803 */ /* 0x000fc60000000000 */
[----:B------:R-:W-:Y:S02]  /*0a80*/  @P3 FSEL R39, R39, R20, P1 ;  /* 0x0000001427273208 */ /* 0x000fe40000800000 */
[----:B------:R-:W-:Y:S02]  /*0a90*/  FSETP.NAN.AND P1, PT, R37, R37, PT ;  /* 0x000000252500720b */ /* 0x000fe40003f28000 */
[----:B---3--:R-:W-:Y:S02]  /*0aa0*/  FSETP.GEU.AND P3, PT, R39, R4, PT ;  /* 0x000000042700720b */ /* 0x008fe40003f6e000 */
[----:B------:R-:W-:Y:S02]  /*0ab0*/  @P2 FSEL R37, R37, R18, P1 ;  /* 0x0000001225252208 */ /* 0x000fe40000800000 */
[----:B------:R-:W-:Y:S02]  /*0ac0*/  P2R R23, PR, RZ, 0x4 ;  /* 0x00000004ff177803 */ /* 0x000fe40000000000 */
[----:B------:R-:W-:-:S02]  /*0ad0*/  FSETP.GEU.AND P2, PT, R37, R11, PT ;  /* 0x0000000b2500720b */ /* 0x000fc40003f4e000 */
[----:B------:R-:W-:-:S05]  /*0ae0*/  FSETP.NAN.AND P1, PT, R4, R4, PT ;  /* 0x000000040400720b */ /* 0x000fca0003f28000 */
[----:B------:R-:W-:Y:S02]  /*0af0*/  @P3 SEL R4, R4, R39, P1 ;  /* 0x0000002704043207 */ /* 0x000fe40000800000 */
[C---:B------:R-:W-:Y:S02]  /*0b00*/  FSETP.NAN.AND P1, PT, R11.reuse, R11, PT ;  /* 0x0000000b0b00720b */ /* 0x040fe40003f28000 */
[----:B------:R-:W-:Y:S02]  /*0b10*/  P2R R24, PR, RZ, 0x4 ;  /* 0x00000004ff187803 */ /* 0x000fe40000000000 */
[----:B------:R-:W-:Y:S02]  /*0b20*/  @P2 SEL R11, R11, R37, P1 ;  /* 0x000000250b0b2207 */ /* 0x000fe40000800000 */
[C---:B------:R-:W-:Y:S02]  /*0b30*/  FSETP.GT.AND P2, PT, R34.reuse, R33, PT ;  /* 0x000000212200720b */ /* 0x040fe40003f44000 */
[----:B------:R-:W-:-:S02]  /*0b40*/  FSETP.NAN.AND P1, PT, R34, R34, PT ;  /* 0x000000222200720b */ /* 0x000fc40003f28000 */
[----:B------:R-:W-:-:S09]  /*0b50*/  P2R R25, PR, RZ, 0x4 ;  /* 0x00000004ff197803 */ /* 0x000fd20000000000 */
[----:B------:R-:W-:Y:S02]  /*0b60*/  @!P2 FSEL R34, R34, R33, P1 ;  /* 0x000000212222a208 */ /* 0x000fe40000800000 */
[C---:B------:R-:W-:Y:S02]  /*0b70*/  FSETP.GT.AND P2, PT, R36.reuse, R21, PT ;  /* 0x000000152400720b */ /* 0x040fe40003f44000 */
[----:B------:R-:W-:Y:S02]  /*0b80*/  FSETP.NAN.AND P1, PT, R36, R36, PT ;  /* 0x000000242400720b */ /* 0x000fe40003f28000 */
[----:B------:R-:W-:-:S09]  /*0b90*/  P2R R26, PR, RZ, 0x4 ;  /* 0x00000004ff1a7803 */ /* 0x000fd20000000000 */
[----:B------:R-:W-:Y:S02]  /*0ba0*/  @!P2 FSEL R36, R36, R21, P1 ;  /* 0x000000152424a208 */ /* 0x000fe40000800000 */
[-C--:B------:R-:W-:Y:S02]  /*0bb0*/  FSETP.GEU.AND P2, PT, R34, R10.reuse, PT ;  /* 0x0000000a2200720b */ /* 0x080fe40003f4e000 */
[----:B------:R-:W-:Y:S02]  /*0bc0*/  FSETP.NAN.AND P1, PT, R10, R10, PT ;  /* 0x0000000a0a00720b */ /* 0x000fe40003f28000 */
[----:B------:R-:W-:-:S09]  /*0bd0*/  P2R R28, PR, RZ, 0x4 ;  /* 0x00000004ff1c7803 */ /* 0x000fd20000000000 */
[----:B------:R-:W-:Y:S02]  /*0be0*/  @P2 FSEL R10, R10, R34, P1 ;  /* 0x000000220a0a2208 */ /* 0x000fe40000800000 */
[-C--:B------:R-:W-:Y:S02]  /*0bf0*/  FSETP.GEU.AND P2, PT, R36, R8.reuse, PT ;  /* 0x000000082400720b */ /* 0x080fe40003f4e000 */
[----:B------:R-:W-:Y:S02]  /*0c00*/  FSETP.NAN.AND P1, PT, R8, R8, PT ;  /* 0x000000080800720b */ /* 0x000fe40003f28000 */
[----:B------:R-:W-:-:S09]  /*0c10*/  P2R R29, PR, RZ, 0x4 ;  /* 0x00000004ff1d7803 */ /* 0x000fd20000000000 */
[----:B------:R-:W-:Y:S02]  /*0c20*/  @P2 FSEL R8, R8, R36, P1 ;  /* 0x0000002408082208 */ /* 0x000fe40000800000 */
[-C--:B------:R-:W-:Y:S02]  /*0c30*/  FSETP.GEU.AND P1, PT, R10, R9.reuse, PT ;  /* 0x000000090a00720b */ /* 0x080fe40003f2e000 */
[----:B------:R-:W-:Y:S02]  /*0c40*/  FSETP.NAN.AND P2, PT, R9, R9, PT ;  /* 0x000000090900720b */ /* 0x000fe40003f48000 */
[----:B------:R-:W-:-:S09]  /*0c50*/  FSETP.GT.AND P4, PT, R17, R32, PT ;  /* 0x000000201100720b */ /* 0x000fd20003f84000 */
[----:B------:R-:W-:Y:S02]  /*0c60*/  @P1 SEL R9, R9, R10, P2 ;  /* 0x0000000a09091207 */ /* 0x000fe40001000000 */
[-C--:B------:R-:W-:Y:S02]  /*0c70*/  FSETP.GEU.AND P2, PT, R8, R15.reuse, PT ;  /* 0x0000000f0800720b */ /* 0x080fe40003f4e000 */
[----:B------:R-:W-:Y:S02]  /*0c80*/  P2R R18, PR, RZ, 0x8 ;  /* 0x00000008ff127803 */ /* 0x000fe40000000000 */
[----:B------:R-:W-:Y:S02]  /*0c90*/  P2R R20, PR, RZ, 0x2 ;  /* 0x00000002ff147803 */ /* 0x000fe40000000000 */
[----:B------:R-:W-:Y:S02]  /*0ca0*/  FSETP.NAN.AND P3, PT, R15, R15, PT ;  /* 0x0000000f0f00720b */ /* 0x000fe40003f68000 */
[----:B------:R-:W-:-:S05]  /*0cb0*/  FSETP.GT.AND P1, PT, R38, R19, PT ;  /* 0x000000132600720b */ /* 0x000fca0003f24000 */
[----:B------:R-:W-:Y:S02]  /*0cc0*/  @P2 SEL R15, R15, R8, P3 ;  /* 0x000000080f0f2207 */ /* 0x000fe40001800000 */
[----:B------:R-:W-:-:S04]  /*0cd0*/  FSETP.NAN.AND P3, PT, R17, R17, PT ;  /* 0x000000111100720b */ /* 0x000fc80003f68000 */
[----:B------:R-:W-:Y:S02]  /*0ce0*/  @!P4 FSEL R17, R17, R32, P3 ;  /* 0x000000201111c208 */ /* 0x000fe40001800000 */
[C---:B------:R-:W-:Y:S02]  /*0cf0*/  FSETP.NAN.AND P3, PT, R38.reuse, R38, PT ;  /* 0x000000262600720b */ /* 0x040fe40003f68000 */
[----:B------:R-:W-:Y:S02]  /*0d00*/  P2R R10, PR, RZ, 0x2 ;  /* 0x00000002ff0a7803 */ /* 0x000fe40000000000 */
[----:B------:R-:W-:Y:S02]  /*0d10*/  @!P1 FSEL R38, R38, R19, P3 ;  /* 0x0000001326269208 */ /* 0x000fe40001800000 */
[----:B------:R-:W-:Y:S02]  /*0d20*/  FSETP.GEU.AND P1, PT, R17, R40, PT ;  /* 0x000000281100720b */ /* 0x000fe40003f2e000 */
[----:B------:R-:W-:-:S02]  /*0d30*/  P2R R21, PR, RZ, 0x4 ;  /* 0x00000004ff157803 */ /* 0x000fc40000000000 */
[----:B------:R-:W-:Y:S02]  /*0d40*/  FSETP.GEU.AND P2, PT, R38, R6, PT ;  /* 0x000000062600720b */ /* 0x000fe40003f4e000 */
[----:B------:R-:W-:-:S07]  /*0d50*/  FSETP.NAN.AND P3, PT, R40, R40, PT ;  /* 0x000000282800720b */ /* 0x000fce0003f68000 */
[----:B------:R-:W-:Y:S02]  /*0d60*/  @P1 FSEL R40, R40, R17, P3 ;  /* 0x0000001128281208 */ /* 0x000fe40001800000 */
[----:B------:R-:W-:-:S04]  /*0d70*/  FSETP.NAN.AND P3, PT, R6, R6, PT ;  /* 0x000000060600720b */ /* 0x000fc80003f68000 */
[----:B------:R-:W-:Y:S02]  /*0d80*/  @P2 FSEL R6, R6, R38, P3 ;  /* 0x0000002606062208 */ /* 0x000fe40001800000 */
[-C--:B------:R-:W-:Y:S02]  /*0d90*/  FSETP.GEU.AND P3, PT, R40, R16.reuse, PT ;  /* 0x000000102800720b */ /* 0x080fe40003f6e000 */
[----:B------:R-:W-:Y:S02]  /*0da0*/  P2R R8, PR, RZ, 0x10 ;  /* 0x00000010ff087803 */ /* 0x000fe40000000000 */
[----:B------:R-:W-:Y:S02]  /*0db0*/  FSETP.NAN.AND P4, PT, R16, R16, PT ;  /* 0x000000101000720b */ /* 0x000fe40003f88000 */
[----:B------:R-:W-:-:S07]  /*0dc0*/  P2R R17, PR, RZ, 0x4 ;  /* 0x00000004ff117803 */ /* 0x000fce0000000000 */
[----:B------:R-:W-:Y:S02]  /*0dd0*/  @P3 SEL R16, R16, R40, P4 ;  /* 0x0000002810103207 */ /* 0x000fe40002000000 */
[----:B------:R-:W-:Y:S02]  /*0de0*/  FSETP.GEU.AND P4, PT, R6, R3, PT ;  /* 0x000000030600720b */ /* 0x000fe40003f8e000 */
[----:B------:R-:W-:Y:S02]  /*0df0*/  FSETP.GT.AND P2, PT, R2, R41, PT ;  /* 0x000000290200720b */ /* 0x000fe40003f44000 */
[----:B------:R-:W-:-:S09]  /*0e00*/  FSETP.NAN.AND P5, PT, R3, R3, PT ;  /* 0x000000030300720b */ /* 0x000fd20003fa8000 */
[----:B------:R-:W-:Y:S02]  /*0e10*/  @P4 SEL R3, R3, R6, P5 ;  /* 0x0000000603034207 */ /* 0x000fe40002800000 */
[C---:B------:R-:W-:Y:S02]  /*0e20*/  FSETP.NAN.AND P5, PT, R2.reuse, R2, PT ;  /* 0x000000020200720b */ /* 0x040fe40003fa8000 */
[----:B------:R-:W-:Y:S02]  /*0e30*/  P2R R6, PR, RZ, 0x4 ;  /* 0x00000004ff067803 */ /* 0x000fe40000000000 */
[----:B------:R-:W-:Y:S02]  /*0e40*/  @!P2 FSEL R2, R2, R41, P5 ;  /* 0x000000290202a208 */ /* 0x000fe40002800000 */
[C---:B------:R-:W-:Y:S02]  /*0e50*/  FSETP.GT.AND P2, PT, R0.reuse, R45, PT ;  /* 0x0000002d0000720b */ /* 0x040fe40003f44000 */
[----:B------:R-:W-:-:S02]  /*0e60*/  FSETP.NAN.AND P5, PT, R0, R0, PT ;  /* 0x000000000000720b */ /* 0x000fc40003fa8000 */
[----:B------:R-:W-:-:S09]  /*0e70*/  P2R R35, PR, RZ, 0x4 ;  /* 0x00000004ff237803 */ /* 0x000fd20000000000 */
[----:B------:R-:W-:Y:S02]  /*0e80*/  @!P2 FSEL R0, R0, R45, P5 ;  /* 0x0000002d0000a208 */ /* 0x000fe40002800000 */
[-C--:B------:R-:W-:Y:S02]  /*0e90*/  FSETP.GEU.AND P2, PT, R2, R44.reuse, PT ;  /* 0x0000002c0200720b */ /* 0x080fe40003f4e000 */
[----:B------:R-:W-:Y:S02]  /*0ea0*/  FSETP.NAN.AND P5, PT, R44, R44, PT ;  /* 0x0000002c2c00720b */ /* 0x000fe40003fa8000 */
[----:B------:R-:W-:-:S09]  /*0eb0*/  P2R R30, PR, RZ, 0x4 ;  /* 0x00000004ff1e7803 */ /* 0x000fd20000000000 */
[----:B------:R-:W-:Y:S02]  /*0ec0*/  @P2 FSEL R44, R44, R2, P5 ;  /* 0x000000022c2c2208 */ /* 0x000fe40002800000 */
[-C--:B------:R-:W-:Y:S02]  /*0ed0*/  FSETP.GEU.AND P2, PT, R0, R27.reuse, PT ;  /* 0x0000001b0000720b */ /* 0x080fe40003f4e000 */
[----:B------:R-:W-:-:S11]  /*0ee0*/  FSETP.NAN.AND P5, PT, R27, R27, PT ;  /* 0x0000001b1b00720b */ /* 0x000fd60003fa8000 */
[----:B------:R-:W-:Y:S02]  /*0ef0*/  @P2 FSEL R27, R27, R0, P5 ;  /* 0x000000001b1b2208 */ /* 0x000fe40002800000 */
[-C--:B------:R-:W-:Y:S02]  /*0f00*/  FSETP.GEU.AND P5, PT, R44, R42.reuse, PT ;  /* 0x0000002a2c00720b */ /* 0x080fe40003fae000 */
[----:B------:R-:W-:Y:S02]  /*0f10*/  FSETP.NAN.AND P6, PT, R42, R42, PT ;  /* 0x0000002a2a00720b */ /* 0x000fe40003fc8000 */
[----:B------:R-:W-:-:S09]  /*0f20*/  P2R R31, PR, RZ, 0x4 ;  /* 0x00000004ff1f7803 */ /* 0x000fd20000000000 */
[----:B------:R-:W-:Y:S02]  /*0f30*/  @P5 SEL R42, R42, R44, P6 ;  /* 0x0000002c2a2a5207 */ /* 0x000fe40003000000 */
[-C--:B------:R-:W-:Y:S02]  /*0f40*/  FSETP.GEU.AND P6, PT, R27, R14.reuse, PT ;  /* 0x0000000e1b00720b */ /* 0x080fe40003fce000 */
[----:B------:R-:W-:-:S11]  /*0f50*/  FSETP.NAN.AND P2, PT, R14, R14, PT ;  /* 0x0000000e0e00720b */ /* 0x000fd60003f48000 */
[----:B------:R-:W-:Y:S02]  /*0f60*/  @P6 SEL R14, R14, R27, P2 ;  /* 0x0000001b0e0e6207 */ /* 0x000fe40001000000 */
[----:B------:R-:W-:Y:S02]  /*0f70*/  P2R R27, PR, RZ, 0x40 ;  /* 0x00000040ff1b7803 */ /* 0x000fe40000000000 */
[----:B------:R-:W-:-:S04]  /*0f80*/  ISETP.NE.AND P6, PT, R28, RZ, PT ;  /* 0x000000ff1c00720c */ /* 0x000fc80003fc5270 */
[----:B------:R-:W-:Y:S02]  /*0f90*/  P2R R28, PR, RZ, 0x40 ;  /* 0x00000040ff1c7803 */ /* 0x000fe40000000000 */
[----:B------:R-:W-:-:S04]  /*0fa0*/  ISETP.NE.AND P6, PT, R23, RZ, PT ;  /* 0x000000ff1700720c */ /* 0x000fc80003fc5270 */
[----:B------:R-:W-:Y:S02]  /*0fb0*/  P2R R23, PR, RZ, 0x40 ;  /* 0x00000040ff177803 */ /* 0x000fe40000000000 */
[----:B------:R-:W-:Y:S02]  /*0fc0*/  ISETP.NE.AND P6, PT, R5, RZ, PT ;  /* 0x000000ff0500720c */ /* 0x000fe40003fc5270 */
[----:B------:R-:W0:Y:S01]  /*0fd0*/  S2R R5, SR_TID.X ;  /* 0x0000000000057919 */ /* 0x000e220000002100 */
[----:B------:R-:W1:Y:S01]  /*0fe0*/  S2UR UR5, SR_CgaCtaId ;  /* 0x00000000000579c3 */ /* 0x000e620000008800 */
[----:B------:R-:W-:Y:S02]  /*0ff0*/  P2R R34, PR, RZ, 0x40 ;  /* 0x00000040ff227803 */ /* 0x000fe40000000000 */
[----:B------:R-:W-:Y:S02]  /*1000*/  ISETP.NE.AND P6, PT, R35, RZ, PT ;  /* 0x000000ff2300720c */ /* 0x000fe40003fc5270 */
[----:B------:R-:W-:-:S02]  /*1010*/  P2R R19, PR, RZ, 0x8 ;  /* 0x00000008ff137803 */ /* 0x000fc40000000000 */
[----:B------:R-:W-:Y:S02]  /*1020*/  P2R R35, PR, RZ, 0x40 ;  /* 0x00000040ff237803 */ /* 0x000fe40000000000 */
[----:B------:R-:W-:Y:S01]  /*1030*/  ISETP.NE.AND P6, PT, R6, RZ, PT ;  /* 0x000000ff0600720c */ /* 0x000fe20003fc5270 */
[----:B------:R-:W-:Y:S01]  /*1040*/  UMOV UR4, 0x400 ;  /* 0x0000040000047882 */ /* 0x000fe20000000000 */
[----:B------:R-:W-:Y:S01]  /*1050*/  ISETP.NE.AND P3, PT, R17, RZ, PT ;  /* 0x000000ff1100720c */ /* 0x000fe20003f65270 */
[----:B-1----:R-:W-:Y:S01]  /*1060*/  UPRMT UR4, UR5, 0x654, UR4 ;  /* 0x0000065405047896 */ /* 0x002fe20008000004 */
[----:B0-----:R-:W-:Y:S01]  /*1070*/  IMAD.SHL.U32 R6, R5, 0x20, RZ ;  /* 0x0000002005067824 */ /* 0x001fe200078e00ff */
[----:B------:R-:W-:-:S04]  /*1080*/  SHF.R.U32.HI R17, RZ, 0x5, R5 ;  /* 0x00000005ff117819 */ /* 0x000fc80000011605 */
[----:B------:R-:W-:Y:S02]  /*1090*/  SGXT.U32 R17, R17, 0x2 ;  /* 0x000000021111781a */ /* 0x000fe40000000000 */
[----:B------:R-:W-:-:S04]  /*10a0*/  LOP3.LUT R6, R6, 0x3e0, RZ, 0xc0, !PT ;  /* 0x000003e006067812 */ /* 0x000fc800078ec0ff */
[C---:B------:R-:W-:Y:S02]  /*10b0*/  LOP3.LUT R17, R6.reuse, R17, RZ, 0xfc, !PT ;  /* 0x0000001106117212 */ /* 0x040fe400078efcff */
[----:B------:R-:W-:-:S05]  /*10c0*/  LEA.HI R2, R6, UR4, RZ, 0x1f ;  /* 0x0000000406027c11 */ /* 0x000fca000f8ff8ff */
[----:B------:R-:W-:Y:S01]  /*10d0*/  IMAD R39, R17, 0x4, R2 ;  /* 0x0000000411277824 */ /* 0x000fe200078e0202 */
[----:B------:R-:W-:-:S04]  /*10e0*/  ISETP.NE.AND P2, PT, R18, RZ, PT ;  /* 0x000000ff1200720c */ /* 0x000fc80003f45270 */
[----:B------:R0:W-:Y:S04]  /*10f0*/  STS [R39], R4 ;  /* 0x0000000427007388 */ /* 0x0001e80000000800 */
[----:B------:R-:W-:Y:S04]  /*1100*/  STS [R39+0x10], R11 ;  /* 0x0000100b27007388 */ /* 0x000fe80000000800 */
[----:B------:R-:W-:Y:S04]  /*1110*/  STS [R39+0x20], R9 ;  /* 0x0000200927007388 */ /* 0x000fe80000000800 */
[----:B------:R1:W-:Y:S04]  /*1120*/  STS [R39+0x30], R15 ;  /* 0x0000300f27007388 */ /* 0x0003e80000000800 */
[----:B------:R2:W-:Y:S04]  /*1130*/  STS [R39+0x40], R16 ;  /* 0x0000401027007388 */ /* 0x0005e80000000800 */
[----:B------:R-:W-:Y:S04]  /*1140*/  STS [R39+0x50], R3 ;  /* 0x0000500327007388 */ /* 0x000fe80000000800 */
[----:B------:R-:W-:Y:S04]  /*1150*/  STS [R39+0x60], R42 ;  /* 0x0000602a27007388 */ /* 0x000fe80000000800 */
[----:B------:R3:W-:Y:S01]  /*1160*/  STS [R39+0x70], R14 ;  /* 0x0000700e27007388 */ /* 0x0007e20000000800 */
[----:B------:R-:W-:Y:S01]  /*1170*/  IMAD.SHL.U32 R18, R5, 0x2, RZ ;  /* 0x0000000205127824 */ /* 0x000fe200078e00ff */
[----:B------:R-:W-:Y:S01]  /*1180*/  P2R R32, PR, RZ, 0x20 ;  /* 0x00000020ff207803 */ /* 0x000fe20000000000 */
[----:B------:R-:W-:Y:S01]  /*1190*/  IMAD.SHL.U32 R2, R12, 0x4, RZ ;  /* 0x000000040c027824 */ /* 0x000fe200078e00ff */
[----:B------:R-:W-:Y:S01]  /*11a0*/  BAR.SYNC.DEFER_BLOCKING 0x0 ;  /* 0x0000000000007b1d */ /* 0x000fe20000010000 */
[----:B------:R-:W-:Y:S01]  /*11b0*/  ISETP.NE.AND P5, PT, R29, RZ, PT ;  /* 0x000000ff1d00720c */ /* 0x000fe20003fa5270 */
[----:B------:R-:W-:Y:S01]  /*11c0*/  IMAD.SHL.U32 R29, R5, 0x4, RZ ;  /* 0x00000004051d7824 */ /* 0x000fe200078e00ff */
[----:B------:R-:W-:-:S02]  /*11d0*/  P2R R33, PR, RZ, 0x2 ;  /* 0x00000002ff217803 */ /* 0x000fc40000000000 */
[----:B------:R-:W-:Y:S02]  /*11e0*/  LOP3.LUT R5, R18, 0xf0, RZ, 0xc0, !PT ;  /* 0x000000f012057812 */ /* 0x000fe400078ec0ff */
[----:B------:R-:W-:Y:S02]  /*11f0*/  ISETP.NE.AND P1, PT, R22, RZ, PT ;  /* 0x000000ff1600720c */ /* 0x000fe40003f25270 */
[----:B------:R-:W-:Y:S02]  /*1200*/  P2R R22, PR, RZ, 0x10 ;  /* 0x00000010ff167803 */ /* 0x000fe40000000000 */
[----:B------:R-:W-:Y:S02]  /*1210*/  P2R R36, PR, RZ, 0x40 ;  /* 0x00000040ff247803 */ /* 0x000fe40000000000 */
[----:B------:R-:W-:Y:S02]  /*1220*/  ISETP.NE.AND P6, PT, R10, RZ, PT ;  /* 0x000000ff0a00720c */ /* 0x000fe40003fc5270 */
[----:B------:R-:W-:-:S02]  /*1230*/  ISETP.NE.AND P4, PT, R33, RZ, PT ;  /* 0x000000ff2100720c */ /* 0x000fc40003f85270 */
[----:B------:R-:W-:Y:S01]  /*1240*/  LOP3.LUT R33, R13, 0x1c, R2, 0xf8, !PT ;  /* 0x0000001c0d217812 */ /* 0x000fe200078ef802 */
[----:B------:R-:W-:Y:S01]  /*1250*/  VIADD R2, R5, UR4 ;  /* 0x0000000405027c36 */ /* 0x000fe20008000000 */
[----:B------:R-:W-:Y:S01]  /*1260*/  LOP3.LUT R29, R29, 0x1fc, RZ, 0xc0, !PT ;  /* 0x000001fc1d1d7812 */ /* 0x000fe200078ec0ff */
[----:B0-----:R-:W0:Y:S01]  /*1270*/  LDC.64 R4, c[0x0][0x218] ;  /* 0x00008600ff047b82 */ /* 0x001e220000000a00 */
[----:B------:R-:W-:Y:S02]  /*1280*/  P2R R37, PR, RZ, 0x40 ;  /* 0x00000040ff257803 */ /* 0x000fe40000000000 */
[----:B------:R-:W-:Y:S01]  /*1290*/  ISETP.NE.AND P6, PT, R8, RZ, PT ;  /* 0x000000ff0800720c */ /* 0x000fe20003fc5270 */
[----:B------:R-:W-:Y:S01]  /*12a0*/  IMAD R8, R29, 0x4, R2 ;  /* 0x000000041d087824 */ /* 0x000fe200078e0202 */
[----:B------:R-:W-:-:S04]  /*12b0*/  SHF.R.S32.HI R10, RZ, 0x1f, R33 ;  /* 0x0000001fff0a7819 */ /* 0x000fc80000011421 */
[----:B-1----:R-:W-:Y:S02]  /*12c0*/  LEA.HI R15, R10, R33, RZ, 0x7 ;  /* 0x000000210a0f7211 */ /* 0x002fe400078f38ff */
[----:B------:R-:W1:Y:S01]  /*12d0*/  LDS.128 R8, [R8] ;  /* 0x0000000008087984 */ /* 0x000e620000000c00 */
[----:B------:R-:W-:Y:S02]  /*12e0*/  SHF.R.U32.HI R40, RZ, 0x3, R12 ;  /* 0x00000003ff287819 */ /* 0x000fe4000001160c */
[----:B------:R-:W-:Y:S01]  /*12f0*/  IMAD.SHL.U32 R2, R15, 0x100, RZ ;  /* 0x000001000f027824 */ /* 0x000fe200078e00ff */
[----:B------:R-:W-:Y:S02]  /*1300*/  P2R R38, PR, RZ, 0x40 ;  /* 0x00000040ff267803 */ /* 0x000fe40000000000 */
[----:B------:R-:W-:Y:S02]  /*1310*/  ISETP.NE.AND P6, PT, R26, RZ, PT ;  /* 0x000000ff1a00720c */ /* 0x000fe40003fc5270 */
[----:B--2---:R-:W-:-:S02]  /*1320*/  LOP3.LUT R16, R2, 0xffff8000, RZ, 0xc0, !PT ;  /* 0xffff800002107812 */ /* 0x004fc400078ec0ff */
[----:B------:R-:W-:Y:S02]  /*1330*/  SGXT.U32 R2, R40, 0x4 ;  /* 0x000000042802781a */ /* 0x000fe40000000000 */
[----:B------:R-:W-:Y:S02]  /*1340*/  SEL R0, RZ, 0x1, !P1 ;  /* 0x00000001ff007807 */ /* 0x000fe40004800000 */
[----:B------:R-:W-:Y:S02]  /*1350*/  P2R R26, PR, RZ, 0x40 ;  /* 0x00000040ff1a7803 */ /* 0x000fe40000000000 */
[----:B------:R-:W-:Y:S02]  /*1360*/  ISETP.NE.AND P1, PT, R24, RZ, PT ;  /* 0x000000ff1800720c */ /* 0x000fe40003f25270 */
[----:B------:R-:W-:Y:S02]  /*1370*/  ISETP.NE.AND P6, PT, R25, RZ, PT ;  /* 0x000000ff1900720c */ /* 0x000fe40003fc5270 */
[----:B------:R-:W-:-:S02]  /*1380*/  SEL R24, RZ, 0x1, !P0 ;  /* 0x00000001ff187807 */ /* 0x000fc40004000000 */
[----:B------:R-:W-:Y:S02]  /*1390*/  LOP3.LUT R15, R15, 0xffffff80, RZ, 0xc0, !PT ;  /* 0xffffff800f0f7812 */ /* 0x000fe400078ec0ff */
[----:B---3--:R-:W-:Y:S02]  /*13a0*/  LOP3.LUT R14, R7, R2, RZ, 0xfc, !PT ;  /* 0x00000002070e7212 */ /* 0x008fe400078efcff */
[----:B------:R-:W-:Y:S02]  /*13b0*/  ISETP.GE.AND P0, PT, R33, 0x200, PT ;  /* 0x000002002100780c */ /* 0x000fe40003f06270 */
[----:B------:R-:W-:Y:S02]  /*13c0*/  P2R R25, PR, RZ, 0x40 ;  /* 0x00000040ff197803 */ /* 0x000fe40000000000 */
[----:B------:R-:W-:Y:S02]  /*13d0*/  IADD3 R15, R16, R33, -R15 ;  /* 0x00000021100f7210 */ /* 0x000fe40007ffe80f */
[----:B------:R-:W-:-:S03]  /*13e0*/  ISETP.LT.AND P6, PT, R14, 0x100, !P0 ;  /* 0x000001000e00780c */ /* 0x000fc600047c1270 */
[----:B------:R-:W-:-:S04]  /*13f0*/  IMAD R3, R14, 0x80, R15 ;  /* 0x000000800e037824 */ /* 0x000fc800078e020f */
[----:B0-----:R-:W-:-:S06]  /*1400*/  IMAD.WIDE R2, R3, 0x4, R4 ;  /* 0x0000000403027825 */ /* 0x001fcc00078e0204 */
[----:B-1----:R0:W-:Y:S01]  /*1410*/  @P6 STG.E.128 desc[UR6][R2.64], R8 ;  /* 0x0000000802006986 */ /* 0x0021e2000c101d06 */
[----:B------:R-:W-:Y:S02]  /*1420*/  ISETP.NE.AND P6, PT, R25, RZ, PT ;  /* 0x000000ff1900720c */ /* 0x000fe40003fc5270 */
[----:B0-----:R-:W-:-:S04]  /*1430*/  LOP3.LUT R8, R29, 0x200, RZ, 0xfc, !PT ;  /* 0x000002001d087812 */ /* 0x001fc800078efcff */
[----:B------:R-:W-:-:S04]  /*1440*/  SHF.R.U32.HI R8, RZ, 0x1, R8 ;  /* 0x00000001ff087819 */ /* 0x000fc80000011608 */
[----:B------:R-:W-:-:S05]  /*1450*/  LOP3.LUT R8, R8, 0x1f0, RZ, 0xc0, !PT ;  /* 0x000001f008087812 */ /* 0x000fca00078ec0ff */
[----:B------:R-:W-:Y:S01]  /*1460*/  VIADD R8, R8, UR4 ;  /* 0x0000000408087c36 */ /* 0x000fe20008000000 */
[----:B------:R-:W-:-:S03]  /*1470*/  SEL R33, RZ, 0x1, !P6 ;  /* 0x00000001ff217807 */ /* 0x000fc60007000000 */
[----:B------:R-:W-:Y:S01]  /*1480*/  IMAD R8, R29, 0x4, R8 ;  /* 0x000000041d087824 */ /* 0x000fe200078e0208 */
[----:B------:R-:W-:-:S04]  /*1490*/  ISETP.NE.AND P6, PT, R26, RZ, PT ;  /* 0x000000ff1a00720c */ /* 0x000fc80003fc5270 */
[----:B------:R-:W-:Y:S01]  /*14a0*/  SEL R26, RZ, 0x1, !P6 ;  /* 0x00000001ff1a7807 */ /* 0x000fe20007000000 */
[----:B------:R-:W0:Y:S01]  /*14b0*/  LDS.128 R8, [R8+0x800] ;  /* 0x0008000008087984 */ /* 0x000e220000000c00 */
[----:B------:R-:W-:-:S04]  /*14c0*/  ISETP.NE.AND P6, PT, R38, RZ, PT ;  /* 0x000000ff2600720c */ /* 0x000fc80003fc5270 */
[----:B------:R-:W-:Y:S02]  /*14d0*/  SEL R38, RZ, 0x1, !P6 ;  /* 0x00000001ff267807 */ /* 0x000fe40007000000 */
[----:B------:R-:W-:-:S04]  /*14e0*/  ISETP.NE.AND P6, PT, R37, RZ, PT ;  /* 0x000000ff2500720c */ /* 0x000fc80003fc5270 */
[----:B------:R-:W-:Y:S02]  /*14f0*/  SEL R37, RZ, 0x1, !P6 ;  /* 0x00000001ff257807 */ /* 0x000fe40007000000 */
[----:B------:R-:W-:-:S04]  /*1500*/  ISETP.NE.AND P6, PT, R36, RZ, PT ;  /* 0x000000ff2400720c */ /* 0x000fc80003fc5270 */
[----:B------:R-:W-:Y:S02]  /*1510*/  SEL R16, RZ, 0x1, !P6 ;  /* 0x00000001ff107807 */ /* 0x000fe40007000000 */
[----:B------:R-:W-:Y:S02]  /*1520*/  ISETP.NE.AND P6, PT, R35, RZ, PT ;  /* 0x000000ff2300720c */ /* 0x000fe40003fc5270 */
[----:B------:R-:W-:Y:S02]  /*1530*/  LOP3.LUT R14, R14, 0x10, RZ, 0xfc, !PT ;  /* 0x000000100e0e7812 */ /* 0x000fe400078efcff */
[----:B------:R-:W-:Y:S02]  /*1540*/  SEL R25, RZ, 0x1, !P6 ;  /* 0x00000001ff197807 */ /* 0x000fe40007000000 */
[----:B------:R-:W-:Y:S02]  /*1550*/  ISETP.NE.AND P6, PT, R34, RZ, PT ;  /* 0x000000ff2200720c */ /* 0x000fe40003fc5270 */
[----:B------:R-:W-:-:S02]  /*1560*/  ISETP.LT.AND P0, PT, R14, 0x100, !P0 ;  /* 0x000001000e00780c */ /* 0x000fc40004701270 */
[----:B------:R-:W-:Y:S02]  /*1570*/  SEL R34, R0, 0x2, P6 ;  /* 0x0000000200227807 */ /* 0x000fe40003000000 */
[----:B------:R-:W-:Y:S02]  /*1580*/  SEL R0, R38, 0x2, P4 ;  /* 0x0000000226007807 */ /* 0x000fe40002000000 */
[----:B------:R-:W-:Y:S01]  /*1590*/  ISETP.NE.AND P4, PT, R22, RZ, PT ;  /* 0x000000ff1600720c */ /* 0x000fe20003f85270 */
[----:B------:R-:W-:Y:S02]  /*15a0*/  IMAD.SHL.U32 R22, R12, 0x8, RZ ;  /* 0x000000080c167824 */ /* 0x000fe400078e00ff */
[----:B------:R-:W-:-:S03]  /*15b0*/  IMAD R15, R14, 0x80, R15 ;  /* 0x000000800e0f7824 */ /* 0x000fc600078e020f */
[----:B------:R-:W-:Y:S01]  /*15c0*/  LOP3.LUT R22, R13, 0x18, R22, 0xf8, !PT ;  /* 0x000000180d167812 */ /* 0x000fe200078ef816 */
[----:B------:R-:W-:Y:S01]  /*15d0*/  IMAD.WIDE R4, R15, 0x4, R4 ;  /* 0x000000040f047825 */ /* 0x000fe200078e0204 */
[----:B------:R-:W-:Y:S02]  /*15e0*/  SHF.R.U32.HI R12, RZ, 0x2, R12 ;  /* 0x00000002ff0c7819 */ /* 0x000fe4000001160c */
[----:B------:R-:W-:Y:S02]  /*15f0*/  ISETP.NE.AND P6, PT, R23, RZ, PT ;  /* 0x000000ff1700720c */ /* 0x000fe40003fc5270 */
[----:B------:R-:W-:Y:S01]  /*1600*/  SHF.R.S32.HI R13, RZ, 0x1f, R22 ;  /* 0x0000001fff0d7819 */ /* 0x000fe20000011416 */
[----:B0-----:R0:W-:Y:S01]  /*1610*/  @P0 STG.E.128 desc[UR6][R4.64], R8 ;  /* 0x0000000804000986 */ /* 0x0011e2000c101d06 */
[----:B------:R-:W-:Y:S02]  /*1620*/  SGXT.U32 R12, R12, 0x5 ;  /* 0x000000050c0c781a */ /* 0x000fe40000000000 */
[----:B------:R-:W-:Y:S01]  /*1630*/  SEL R24, R24, 0x2, P6 ;  /* 0x0000000218187807 */ /* 0x000fe20003000000 */
[----:B------:R-:W1:Y:S01]  /*1640*/  S2R R23, SR_TID.X ;  /* 0x0000000000177919 */ /* 0x000e620000002100 */
[----:B------:R-:W-:Y:S01]  /*1650*/  LEA.HI R13, R13, R22, RZ, 0x7 ;  /* 0x000000160d0d7211 */ /* 0x000fe200078f38ff */
[----:B------:R-:W-:Y:S01]  /*1660*/  BAR.SYNC.DEFER_BLOCKING 0x0 ;  /* 0x0000000000007b1d */ /* 0x000fe20000010000 */
[----:B------:R-:W-:-:S02]  /*1670*/  ISETP.NE.AND P6, PT, R28, RZ, PT ;  /* 0x000000ff1c00720c */ /* 0x000fc40003fc5270 */
[----:B------:R-:W-:Y:S02]  /*1680*/  SEL R2, R37, 0x2, P3 ;  /* 0x0000000225027807 */ /* 0x000fe40001800000 */
[----:B------:R-:W-:Y:S02]  /*1690*/  ISETP.NE.AND P3, PT, R19, RZ, PT ;  /* 0x000000ff1300720c */ /* 0x000fe40003f65270 */
[----:B------:R-:W-:Y:S02]  /*16a0*/  LOP3.LUT R12, R7, R12, RZ, 0xfc, !PT ;  /* 0x0000000c070c7212 */ /* 0x000fe400078efcff */
[----:B------:R-:W-:Y:S02]  /*16b0*/  SEL R3, R34, 0x3, P2 ;  /* 0x0000000322037807 */ /* 0x000fe40001000000 */
[----:B------:R-:W-:Y:S02]  /*16c0*/  SEL R19, R24, 0x3, P1 ;  /* 0x0000000318137807 */ /* 0x000fe40000800000 */
[----:B------:R-:W-:-:S02]  /*16d0*/  LOP3.LUT R7, R13, 0xffffff80, RZ, 0xc0, !PT ;  /* 0xffffff800d077812 */ /* 0x000fc400078ec0ff */
[----:B------:R-:W-:Y:S02]  /*16e0*/  SEL R33, R33, 0x2, P6 ;  /* 0x0000000221217807 */ /* 0x000fe40003000000 */
[----:B------:R-:W-:Y:S02]  /*16f0*/  SEL R26, R26, 0x2, P5 ;  /* 0x000000021a1a7807 */ /* 0x000fe40002800000 */
[----:B------:R-:W-:Y:S02]  /*1700*/  ISETP.NE.AND P2, PT, R21, RZ, PT ;  /* 0x000000ff1500720c */ /* 0x000fe40003f45270 */
[----:B------:R-:W-:Y:S01]  /*1710*/  ISETP.NE.AND P1, PT, R20, RZ, PT ;  /* 0x000000ff1400720c */ /* 0x000fe20003f25270 */
[----:B------:R-:W-:Y:S01]  /*1720*/  IMAD.SHL.U32 R13, R13, 0x100, RZ ;  /* 0x000001000d0d7824 */ /* 0x000fe200078e00ff */
[----:B------:R-:W-:Y:S01]  /*1730*/  SEL R21, R26, 0x3, P2 ;  /* 0x000000031a157807 */ /* 0x000fe20001000000 */
[----:B------:R-:W-:Y:S01]  /*1740*/  IMAD.IADD R7, R22, 0x1, -R7 ;  /* 0x0000000116077824 */ /* 0x000fe200078e0a07 */
[----:B------:R-:W-:-:S02]  /*1750*/  SEL R20, R33, 0x3, P1 ;  /* 0x0000000321147807 */ /* 0x000fc40000800000 */
[----:B------:R-:W-:Y:S02]  /*1760*/  ISETP.NE.AND P1, PT, R31, RZ, PT ;  /* 0x000000ff1f00720c */ /* 0x000fe40003f25270 */
[----:B------:R-:W-:Y:S02]  /*1770*/  ISETP.NE.AND P2, PT, R30, RZ, PT ;  /* 0x000000ff1e00720c */ /* 0x000fe40003f45270 */
[----:B------:R-:W-:Y:S02]  /*1780*/  LOP3.LUT R15, R18, 0xf8, RZ, 0xc0, !PT ;  /* 0x000000f8120f7812 */ /* 0x000fe400078ec0ff */
[----:B------:R-:W-:Y:S01]  /*1790*/  LEA.HI R18, R6, UR4, RZ, 0x1e ;  /* 0x0000000406127c11 */ /* 0x000fe2000f8ff0ff */
[----:B------:R-:W-:Y:S01]  /*17a0*/  IMAD R7, R12, 0x80, R7 ;  /* 0x000000800c077824 */ /* 0x000fe200078e0207 */
[----:B------:R-:W-:Y:S02]  /*17b0*/  LOP3.LUT R6, R13, 0xffff8000, RZ, 0xc0, !PT ;  /* 0xffff80000d067812 */ /* 0x000fe400078ec0ff */
[----:B------:R-:W-:-:S02]  /*17c0*/  ISETP.NE.AND P6, PT, R27, RZ, PT ;  /* 0x000000ff1b00720c */ /* 0x000fc40003fc5270 */
[----:B------:R-:W-:Y:S02]  /*17d0*/  ISETP.NE.AND P5, PT, R32, RZ, PT ;  /* 0x000000ff2000720c */ /* 0x000fe40003fa5270 */
[----:B------:R-:W-:Y:S02]  /*17e0*/  SEL R16, R16, 0x2, P2 ;  /* 0x0000000210107807 */ /* 0x000fe40001000000 */
[----:B------:R-:W-:Y:S01]  /*17f0*/  SEL R25, R25, 0x2, P1 ;  /* 0x0000000219197807 */ /* 0x000fe20000800000 */
[----:B------:R-:W-:Y:S01]  /*1800*/  IMAD.IADD R6, R7, 0x1, R6 ;  /* 0x0000000107067824 */ /* 0x000fe200078e0206 */
[----:B0-----:R-:W-:Y:S01]  /*1810*/  SEL R5, R0, 0x3, P3 ;  /* 0x0000000300057807 */ /* 0x001fe20001800000 */
[----:B------:R-:W-:Y:S01]  /*1820*/  IMAD.IADD R18, R17, 0x1, R18 ;  /* 0x0000000111127824 */ /* 0x000fe200078e0212 */
[----:B------:R-:W-:Y:S02]  /*1830*/  SEL R7, R2, 0x3, P4 ;  /* 0x0000000302077807 */ /* 0x000fe40002000000 */
[----:B------:R-:W-:-:S02]  /*1840*/  SEL R9, R16, 0x3, P5 ;  /* 0x0000000310097807 */ /* 0x000fc40002800000 */
[----:B------:R-:W-:Y:S01]  /*1850*/  SEL R25, R25, 0x3, P6 ;  /* 0x0000000319197807 */ /* 0x000fe20003000000 */
[----:B------:R0:W-:Y:S04]  /*1860*/  STS.U8 [R18], R3 ;  /* 0x0000000312007388 */ /* 0x0001e80000000000 */
[----:B------:R2:W-:Y:S04]  /*1870*/  STS.U8 [R18+0x4], R19 ;  /* 0x0000041312007388 */ /* 0x0005e80000000000 */
[----:B------:R2:W-:Y:S04]  /*1880*/  STS.U8 [R18+0x8], R20 ;  /* 0x0000081412007388 */ /* 0x0005e80000000000 */
[----:B------:R2:W-:Y:S04]  /*1890*/  STS.U8 [R18+0xc], R21 ;  /* 0x00000c1512007388 */ /* 0x0005e80000000000 */
[----:B------:R2:W-:Y:S04]  /*18a0*/  STS.U8 [R18+0x10], R5 ;  /* 0x0000100512007388 */ /* 0x0005e80000000000 */
[----:B------:R2:W-:Y:S04]  /*18b0*/  STS.U8 [R18+0x14], R7 ;  /* 0x0000140712007388 */ /* 0x0005e80000000000 */
[----:B------:R2:W-:Y:S04]  /*18c0*/  STS.U8 [R18+0x18], R9 ;  /* 0x0000180912007388 */ /* 0x0005e80000000000 */
[----:B------:R2:W-:Y:S01]  /*18d0*/  STS.U8 [R18+0x1c], R25 ;  /* 0x00001c1912007388 */ /* 0x0005e20000000000 */
[----:B-1----:R-:W-:Y:S01]  /*18e0*/  IMAD.SHL.U32 R14, R23, 0x8, RZ ;  /* 0x00000008170e7824 */ /* 0x002fe200078e00ff */
[----:B------:R-:W-:Y:S01]  /*18f0*/  BAR.SYNC.DEFER_BLOCKING 0x0 ;  /* 0x0000000000007b1d */ /* 0x000fe20000010000 */
[----:B------:R-:W-:-:S03]  /*1900*/  ISETP.GE.AND P0, PT, R12, 0x100, PT ;  /* 0x000001000c00780c */ /* 0x000fc60003f06270 */
[----:B------:R-:W-:Y:S02]  /*1910*/  LOP3.LUT R14, R14, 0x3f8, RZ, 0xc0, !PT ;  /* 0x000003f80e0e7812 */ /* 0x000fe400078ec0ff */
[----:B------:R-:W-:Y:S02]  /*1920*/  ISETP.LT.AND P0, PT, R22, 0x200, !P0 ;  /* 0x000002001600780c */ /* 0x000fe40004701270 */
[----:B------:R-:W-:Y:S01]  /*1930*/  IADD3 R14, R14, UR4, R15 ;  /* 0x000000040e0e7c10 */ /* 0x000fe2000fffe00f */
[----:B------:R-:W-:Y:S02]  /*1940*/  ULDC.64 UR4, c[0x0][0x220] ;  /* 0x0000880000047ab9 */ /* 0x000fe40000000a00 */
[----:B------:R-:W-:-:S04]  /*1950*/  IADD3 R2, P1, R6, UR4, RZ ;  /* 0x0000000406027c10 */ /* 0x000fc8000ff3e0ff */
[----:B0-----:R-:W-:-:S04]  /*1960*/  LEA.HI.X.SX32 R3, R6, UR5, 0x1, P1 ;  /* 0x0000000506037c11 */ /* 0x001fc800088f0eff */
[----:B--2---:R-:W-:Y:S05]  /*1970*/  @!P0 EXIT ;  /* 0x000000000000894d */ /* 0x004fea0003800000 */
[----:B------:R-:W0:Y:S04]  /*1980*/  LDS.64 R14, [R14] ;  /* 0x000000000e0e7984 */ /* 0x000e280000000a00 */
[----:B0-----:R-:W-:Y:S01]  /*1990*/  STG.E.64 desc[UR6][R2.64], R14 ;  /* 0x0000000e02007986 */ /* 0x001fe2000c101b06 */
[----:B------:R-:W-:Y:S05]  /*19a0*/  EXIT ;  /* 0x000000000000794d */ /* 0x000fea0003800000 */
.L_x_0:
[----:B------:R-:W-:-:S00]  /*19b0*/  BRA `(.L_x_0) ;  /* 0xfffffffc00fc7947 */ /* 0x000fc0000383ffff */
[----:B------:R-:W-:-:S00]  /*19c0*/  NOP ;  /* 0x0000000000007918 */ /* 0x000fc00000000000 */
        /* <DEDUP_REMOVED lines=11> */
.L_x_1:


//--------------------- .nv.shared.triton_poi_fused_max_pool2d_with_indices_16 --------------------------
	.section	.nv.shared.triton_poi_fused_max_pool2d_with_indices_16,"aw",@nobits
	.sectionflags	@""
	.align	16
	.zero		1024


//--------------------- .nv.constant0.triton_poi_fused_max_pool2d_with_indices_16 --------------------------
	.section	.nv.constant0.triton_poi_fused_max_pool2d_with_indices_16,"a",@progbits
	.sectionflags	@""
	.align	4
.nv.constant0.triton_poi_fused_max_pool2d_with_indices_16:
	.zero		560
